//
// Generated by NVIDIA NVVM Compiler
//
// Compiler Build ID: CL-36424714
// Cuda compilation tools, release 13.0, V13.0.88
// Based on NVVM 20.0.0
//

.version 9.0
.target sm_100
.address_size 64

	// .globl	default_function_kernel

.visible .entry default_function_kernel(
	.param .u64 .ptr .align 1 default_function_kernel_param_0,
	.param .u64 .ptr .align 1 default_function_kernel_param_1
)
.maxntid 14
{
	.reg .pred 	%p<24>;
	.reg .b32 	%r<34>;
	.reg .b32 	%f<112>;
	.reg .b64 	%rd<27>;

	ld.param.u64 	%rd5, [default_function_kernel_param_0];
	ld.param.u64 	%rd6, [default_function_kernel_param_1];
	cvta.to.global.u64 	%rd1, %rd5;
	cvta.to.global.u64 	%rd7, %rd6;
	mov.u32 	%r5, %ctaid.x;
	mov.u32 	%r6, %tid.x;
	mad.lo.s32 	%r7, %r5, 14, %r6;
	mul.wide.u32 	%rd8, %r7, 4;
	add.s64 	%rd2, %rd7, %rd8;
	shr.u32 	%r9, %r6, 1;
	mad.lo.s32 	%r10, %r5, 7, %r9;
	shl.b32 	%r11, %r10, 4;
	and.b32  	%r12, %r11, 2147483520;
	shl.b32 	%r13, %r10, 3;
	and.b32  	%r14, %r13, 32;
	shl.b32 	%r15, %r7, 1;
	and.b32  	%r16, %r15, 14;
	or.b32  	%r17, %r12, %r16;
	or.b32  	%r18, %r17, %r14;
	add.s32 	%r1, %r18, -81;
	mul.hi.u32 	%r19, %r10, -1431655765;
	shr.u32 	%r20, %r19, 1;
	and.b32  	%r21, %r20, 24;
	add.s32 	%r22, %r10, %r21;
	and.b32  	%r2, %r22, 24;
	setp.eq.s32 	%p4, %r2, 0;
	and.b32  	%r3, %r10, 4;
	setp.eq.s32 	%p5, %r3, 0;
	or.pred  	%p1, %p4, %p5;
	and.b32  	%r4, %r7, 7;
	setp.eq.s32 	%p6, %r4, 0;
	or.pred  	%p7, %p1, %p6;
	mul.wide.u32 	%rd9, %r18, 4;
	add.s64 	%rd3, %rd1, %rd9;
	mov.f32 	%f93, 0fFF7FFFFD;
	@%p7 bra 	$L__BB0_2;
	ld.global.nc.f32 	%f93, [%rd3+-324];
$L__BB0_2:
	mov.f32 	%f94, 0fFF7FFFFD;
	@%p1 bra 	$L__BB0_4;
	ld.global.nc.f32 	%f94, [%rd3+-320];
$L__BB0_4:
	max.f32 	%f59, %f93, 0fFF7FFFFD;
	max.f32 	%f5, %f59, %f94;
	mov.f32 	%f95, 0fFF7FFFFD;
	@%p1 bra 	$L__BB0_6;
	ld.global.nc.f32 	%f95, [%rd3+-316];
$L__BB0_6:
	setp.eq.s32 	%p8, %r4, 0;
	setp.eq.s32 	%p9, %r2, 0;
	max.f32 	%f8, %f5, %f95;
	or.pred  	%p2, %p9, %p8;
	mov.f32 	%f96, 0fFF7FFFFD;
	@%p2 bra 	$L__BB0_8;
	ld.global.nc.f32 	%f96, [%rd3+-260];
$L__BB0_8:
	setp.eq.s32 	%p10, %r2, 0;
	max.f32 	%f11, %f8, %f96;
	mov.f32 	%f97, 0fFF7FFFFD;
	@%p10 bra 	$L__BB0_10;
	ld.global.nc.f32 	%f97, [%rd3+-256];
$L__BB0_10:
	setp.eq.s32 	%p11, %r2, 0;
	max.f32 	%f14, %f11, %f97;
	mov.f32 	%f98, 0fFF7FFFFD;
	@%p11 bra 	$L__BB0_12;
	ld.global.nc.f32 	%f98, [%rd3+-252];
$L__BB0_12:
	max.f32 	%f17, %f14, %f98;
	mov.f32 	%f99, 0fFF7FFFFD;
	@%p2 bra 	$L__BB0_14;
	ld.global.nc.f32 	%f99, [%rd3+-196];
$L__BB0_14:
	setp.eq.s32 	%p12, %r2, 0;
	max.f32 	%f20, %f17, %f99;
	mov.f32 	%f100, 0fFF7FFFFD;
	@%p12 bra 	$L__BB0_16;
	ld.global.nc.f32 	%f100, [%rd3+-192];
$L__BB0_16:
	setp.eq.s32 	%p13, %r2, 0;
	max.f32 	%f23, %f20, %f100;
	mov.f32 	%f101, 0fFF7FFFFD;
	@%p13 bra 	$L__BB0_18;
	ld.global.nc.f32 	%f101, [%rd3+-188];
$L__BB0_18:
	setp.eq.s32 	%p14, %r4, 0;
	setp.eq.s32 	%p15, %r3, 0;
	max.f32 	%f26, %f23, %f101;
	or.pred  	%p3, %p15, %p14;
	mov.f32 	%f102, 0fFF7FFFFD;
	@%p3 bra 	$L__BB0_20;
	ld.global.nc.f32 	%f102, [%rd3+-68];
$L__BB0_20:
	setp.eq.s32 	%p16, %r3, 0;
	max.f32 	%f29, %f26, %f102;
	mov.f32 	%f103, 0fFF7FFFFD;
	@%p16 bra 	$L__BB0_22;
	ld.global.nc.f32 	%f103, [%rd3+-64];
$L__BB0_22:
	setp.eq.s32 	%p17, %r3, 0;
	max.f32 	%f32, %f29, %f103;
	mov.f32 	%f104, 0fFF7FFFFD;
	@%p17 bra 	$L__BB0_24;
	ld.global.nc.f32 	%f104, [%rd3+-60];
$L__BB0_24:
	setp.eq.s32 	%p18, %r4, 0;
	max.f32 	%f35, %f32, %f104;
	mov.f32 	%f105, 0fFF7FFFFD;
	@%p18 bra 	$L__BB0_26;
	ld.global.nc.f32 	%f105, [%rd3+-4];
$L__BB0_26:
	setp.eq.s32 	%p19, %r4, 0;
	max.f32 	%f71, %f35, %f105;
	add.s32 	%r25, %r1, 81;
	mul.wide.u32 	%rd10, %r25, 4;
	add.s64 	%rd11, %rd1, %rd10;
	ld.global.nc.f32 	%f72, [%rd11];
	max.f32 	%f73, %f71, %f72;
	ld.global.nc.f32 	%f74, [%rd11+4];
	max.f32 	%f38, %f73, %f74;
	mov.f32 	%f106, 0fFF7FFFFD;
	@%p19 bra 	$L__BB0_28;
	add.s32 	%r26, %r1, 96;
	mul.wide.u32 	%rd12, %r26, 4;
	add.s64 	%rd13, %rd1, %rd12;
	ld.global.nc.f32 	%f106, [%rd13];
$L__BB0_28:
	max.f32 	%f76, %f38, %f106;
	add.s32 	%r27, %r1, 97;
	mul.wide.u32 	%rd14, %r27, 4;
	add.s64 	%rd15, %rd1, %rd14;
	ld.global.nc.f32 	%f77, [%rd15];
	max.f32 	%f78, %f76, %f77;
	ld.global.nc.f32 	%f79, [%rd15+4];
	max.f32 	%f41, %f78, %f79;
	mov.f32 	%f107, 0fFF7FFFFD;
	@%p3 bra 	$L__BB0_30;
	add.s32 	%r28, %r1, 128;
	mul.wide.u32 	%rd16, %r28, 4;
	add.s64 	%rd17, %rd1, %rd16;
	ld.global.nc.f32 	%f107, [%rd17];
$L__BB0_30:
	setp.eq.s32 	%p20, %r3, 0;
	max.f32 	%f44, %f41, %f107;
	add.s32 	%r29, %r1, 129;
	mul.wide.u32 	%rd18, %r29, 4;
	add.s64 	%rd4, %rd1, %rd18;
	mov.f32 	%f108, 0fFF7FFFFD;
	@%p20 bra 	$L__BB0_32;
	ld.global.nc.f32 	%f108, [%rd4];
$L__BB0_32:
	setp.eq.s32 	%p21, %r3, 0;
	max.f32 	%f47, %f44, %f108;
	mov.f32 	%f109, 0fFF7FFFFD;
	@%p21 bra 	$L__BB0_34;
	ld.global.nc.f32 	%f109, [%rd4+4];
$L__BB0_34:
	setp.eq.s32 	%p22, %r4, 0;
	max.f32 	%f50, %f47, %f109;
	mov.f32 	%f110, 0fFF7FFFFD;
	@%p22 bra 	$L__BB0_36;
	add.s32 	%r30, %r1, 144;
	mul.wide.u32 	%rd19, %r30, 4;
	add.s64 	%rd20, %rd1, %rd19;
	ld.global.nc.f32 	%f110, [%rd20];
$L__BB0_36:
	setp.eq.s32 	%p23, %r4, 0;
	max.f32 	%f84, %f50, %f110;
	add.s32 	%r31, %r1, 145;
	mul.wide.u32 	%rd21, %r31, 4;
	add.s64 	%rd22, %rd1, %rd21;
	ld.global.nc.f32 	%f85, [%rd22];
	max.f32 	%f86, %f84, %f85;
	ld.global.nc.f32 	%f87, [%rd22+4];
	max.f32 	%f53, %f86, %f87;
	mov.f32 	%f111, 0fFF7FFFFD;
	@%p23 bra 	$L__BB0_38;
	add.s32 	%r32, %r1, 160;
	mul.wide.u32 	%rd23, %r32, 4;
	add.s64 	%rd24, %rd1, %rd23;
	ld.global.nc.f32 	%f111, [%rd24];
$L__BB0_38:
	max.f32 	%f88, %f53, %f111;
	add.s32 	%r33, %r1, 161;
	mul.wide.u32 	%rd25, %r33, 4;
	add.s64 	%rd26, %rd1, %rd25;
	ld.global.nc.f32 	%f89, [%rd26];
	max.f32 	%f90, %f88, %f89;
	ld.global.nc.f32 	%f91, [%rd26+4];
	max.f32 	%f92, %f90, %f91;
	st.global.f32 	[%rd2], %f92;
	ret;

}


// ===== COMPILED SASS (sm_100) =====

	.target	sm_100

	.elftype	@"ET_EXEC"


//--------------------- .note.nv.tkinfo           --------------------------
	.section	.note.nv.tkinfo,"",@"SHT_NOTE"
	.sectionflags	@"SHF_NOTE_NV_TKINFO"
	.tkinfo
        /*0018*/ 	.word	0x00000002
        /*0030*/ 	.string	""
        /*0030*/ 	.string	"ptxas"
        /*0030*/ 	.string	"Cuda compilation tools, release 13.0, V13.0.88"
        /*0030*/ 	.string	"Build cuda_13.0.r13.0/compiler.36424714_0"
        /*0030*/ 	.string	"-arch sm_100 -m 64 "



//--------------------- .note.nv.cuinfo           --------------------------
	.section	.note.nv.cuinfo,"",@"SHT_NOTE"
	.sectionflags	@"SHF_NOTE_NV_CUINFO"
        /*0018*/ 	.short	0x0002
        /*001a*/ 	.short	0x0064
        /*001c*/ 	.short	0x0082
	.zero		2


//--------------------- .nv.info                  --------------------------
	.section	.nv.info,"",@"SHT_CUDA_INFO"
	.align	4


	//----- nvinfo : EIATTR_REGCOUNT
	.align		4
        /*0000*/ 	.byte	0x04, 0x2f
        /*0002*/ 	.short	(.L_1 - .L_0)
	.align		4
.L_0:
        /*0004*/ 	.word	index@(default_function_kernel)
        /*0008*/ 	.word	0x00000028


	//----- nvinfo : EIATTR_FRAME_SIZE
	.align		4
.L_1:
        /*000c*/ 	.byte	0x04, 0x11
        /*000e*/ 	.short	(.L_3 - .L_2)
	.align		4
.L_2:
        /*0010*/ 	.word	index@(default_function_kernel)
        /*0014*/ 	.word	0x00000000


	//----- nvinfo : EIATTR_MIN_STACK_SIZE
	.align		4
.L_3:
        /*0018*/ 	.byte	0x04, 0x12
        /*001a*/ 	.short	(.L_5 - .L_4)
	.align		4
.L_4:
        /*001c*/ 	.word	index@(default_function_kernel)
        /*0020*/ 	.word	0x00000000
.L_5:


//--------------------- .nv.compat                --------------------------
	.section	.nv.compat,"",@"SHT_CUDA_COMPAT_INFO"
	.align	4
        /*0000*/ 	.byte	0x02, 0x09, 0x00, 0x00, 0x02, 0x02, 0x01, 0x00, 0x02, 0x05, 0x05, 0x00, 0x03, 0x07, 0x01, 0x01
        /*0010*/ 	.byte	0x02, 0x03, 0x00, 0x00, 0x02, 0x06, 0x01, 0x00, 0x04, 0x0b, 0x08, 0x00, 0x09, 0x00, 0x00, 0x00
        /*0020*/ 	.byte	0x00, 0x00, 0x00, 0x00


//--------------------- .nv.info.default_function_kernel --------------------------
	.section	.nv.info.default_function_kernel,"",@"SHT_CUDA_INFO"
	.sectionflags	@""
	.align	4


	//----- nvinfo : EIATTR_CUDA_API_VERSION
	.align		4
        /*0000*/ 	.byte	0x04, 0x37
        /*0002*/ 	.short	(.L_7 - .L_6)
.L_6:
        /*0004*/ 	.word	0x00000082


	//----- nvinfo : EIATTR_KPARAM_INFO
	.align		4
.L_7:
        /*0008*/ 	.byte	0x04, 0x17
        /*000a*/ 	.short	(.L_9 - .L_8)
.L_8:
        /*000c*/ 	.word	0x00000000
        /*0010*/ 	.short	0x0001
        /*0012*/ 	.short	0x0008
        /*0014*/ 	.byte	0x00, 0xf5, 0x21, 0x00


	//----- nvinfo : EIATTR_KPARAM_INFO
	.align		4
.L_9:
        /*0018*/ 	.byte	0x04, 0x17
        /*001a*/ 	.short	(.L_11 - .L_10)
.L_10:
        /*001c*/ 	.word	0x00000000
        /*0020*/ 	.short	0x0000
        /*0022*/ 	.short	0x0000
        /*0024*/ 	.byte	0x00, 0xf5, 0x21, 0x00


	//----- nvinfo : EIATTR_SPARSE_MMA_MASK
	.align		4
.L_11:
        /*0028*/ 	.byte	0x03, 0x50
        /*002a*/ 	.short	0x0000


	//----- nvinfo : EIATTR_MAXREG_COUNT
	.align		4
        /*002c*/ 	.byte	0x03, 0x1b
        /*002e*/ 	.short	0x00ff


	//----- nvinfo : EIATTR_MERCURY_ISA_VERSION
	.align		4
        /*0030*/ 	.byte	0x03, 0x5f
        /*0032*/ 	.short	0x0101


	//----- nvinfo : EIATTR_VRC_CTA_INIT_COUNT
	.align		4
        /*0034*/ 	.byte	0x02, 0x4a
	.zero		1
	.zero		1


	//----- nvinfo : EIATTR_EXIT_INSTR_OFFSETS
	.align		4
        /*0038*/ 	.byte	0x04, 0x1c
        /*003a*/ 	.short	(.L_13 - .L_12)


	//   ....[0]....
.L_12:
        /*003c*/ 	.word	0x00000740


	//----- nvinfo : EIATTR_MAX_THREADS
	.align		4
.L_13:
        /*0040*/ 	.byte	0x04, 0x05
        /*0042*/ 	.short	(.L_15 - .L_14)
.L_14:
        /*0044*/ 	.word	0x0000000e
        /*0048*/ 	.word	0x00000001
        /*004c*/ 	.word	0x00000001


	//----- nvinfo : EIATTR_CBANK_PARAM_SIZE
	.align		4
.L_15:
        /*0050*/ 	.byte	0x03, 0x19
        /*0052*/ 	.short	0x0010


	//----- nvinfo : EIATTR_PARAM_CBANK
	.align		4
        /*0054*/ 	.byte	0x04, 0x0a
        /*0056*/ 	.short	(.L_17 - .L_16)
	.align		4
.L_16:
        /*0058*/ 	.word	index@(.nv.constant0.default_function_kernel)
        /*005c*/ 	.short	0x0380
        /*005e*/ 	.short	0x0010


	//----- nvinfo : EIATTR_SW_WAR
	.align		4
.L_17:
        /*0060*/ 	.byte	0x04, 0x36
        /*0062*/ 	.short	(.L_19 - .L_18)
.L_18:
        /*0064*/ 	.word	0x00000008
.L_19:


//--------------------- .nv.callgraph             --------------------------
	.section	.nv.callgraph,"",@"SHT_CUDA_CALLGRAPH"
	.align	4
	.sectionentsize	8
	.align		4
        /*0000*/ 	.word	0x00000000
	.align		4
        /*0004*/ 	.word	0xffffffff
	.align		4
        /*0008*/ 	.word	0x00000000
	.align		4
        /*000c*/ 	.word	0xfffffffe
	.align		4
        /*0010*/ 	.word	0x00000000
	.align		4
        /*0014*/ 	.word	0xfffffffd
	.align		4
        /*0018*/ 	.word	0x00000000
	.align		4
        /*001c*/ 	.word	0xfffffffc


//--------------------- .text.default_function_kernel --------------------------
	.section	.text.default_function_kernel,"ax",@progbits
	.align	128
        .global         default_function_kernel
        .type           default_function_kernel,@function
        .size           default_function_kernel,(.L_x_1 - default_function_kernel)
        .other          default_function_kernel,@"STO_CUDA_ENTRY STV_DEFAULT"
default_function_kernel:
.text.default_function_kernel:
[----:B------:R-:W-:Y:S01]  /*0000*/  LDC R1, c[0x0][0x37c] ;  /* 0x0000df00ff017b82 */ /* 0x000fe20000000800 */
[----:B------:R-:W0:Y:S07]  /*0010*/  S2R R6, SR_TID.X ;  /* 0x0000000000067919 */ /* 0x000e2e0000002100 */
[----:B------:R-:W1:Y:S01]  /*0020*/  LDC.64 R2, c[0x0][0x380] ;  /* 0x0000e000ff027b82 */ /* 0x000e620000000a00 */
[----:B------:R-:W2:Y:S01]  /*0030*/  LDCU.64 UR4, c[0x0][0x358] ;  /* 0x00006b00ff0477ac */ /* 0x000ea20008000a00 */
[----:B------:R-:W-:Y:S01]  /*0040*/  IMAD.MOV.U32 R32, RZ, RZ, -0x800003 ;  /* 0xff7ffffdff207424 */ /* 0x000fe200078e00ff */
[----:B------:R-:W3:Y:S01]  /*0050*/  S2R R7, SR_CTAID.X ;  /* 0x0000000000077919 */ /* 0x000ee20000002500 */
[----:B------:R-:W-:-:S02]  /*0060*/  IMAD.MOV.U32 R33, RZ, RZ, -0x800003 ;  /* 0xff7ffffdff217424 */ /* 0x000fc400078e00ff */
[----:B------:R-:W-:Y:S01]  /*0070*/  IMAD.MOV.U32 R34, RZ, RZ, -0x800003 ;  /* 0xff7ffffdff227424 */ /* 0x000fe200078e00ff */
[----:B0-----:R-:W-:-:S05]  /*0080*/  SHF.R.U32.HI R0, RZ, 0x1, R6 ;  /* 0x00000001ff007819 */ /* 0x001fca0000011606 */
[----:B---3--:R-:W-:-:S04]  /*0090*/  IMAD R4, R7, 0x7, R0 ;  /* 0x0000000707047824 */ /* 0x008fc800078e0200 */
[C---:B------:R-:W-:Y:S01]  /*00a0*/  IMAD.HI.U32 R0, R4.reuse, -0x55555555, RZ ;  /* 0xaaaaaaab04007827 */ /* 0x040fe200078e00ff */
[----:B------:R-:W-:-:S04]  /*00b0*/  LOP3.LUT P1, R9, R4, 0x4, RZ, 0xc0, !PT ;  /* 0x0000000404097812 */ /* 0x000fc8000782c0ff */
[----:B------:R-:W-:-:S04]  /*00c0*/  SHF.R.U32.HI R0, RZ, 0x1, R0 ;  /* 0x00000001ff007819 */ /* 0x000fc80000011600 */
[----:B------:R-:W-:Y:S01]  /*00d0*/  LOP3.LUT R5, R0, 0x18, RZ, 0xc0, !PT ;  /* 0x0000001800057812 */ /* 0x000fe200078ec0ff */
[----:B------:R-:W-:-:S04]  /*00e0*/  IMAD R0, R7, 0xe, R6 ;  /* 0x0000000e07007824 */ /* 0x000fc800078e0206 */
[C---:B------:R-:W-:Y:S02]  /*00f0*/  IMAD.IADD R7, R4.reuse, 0x1, R5 ;  /* 0x0000000104077824 */ /* 0x040fe400078e0205 */
[----:B------:R-:W-:Y:S02]  /*0100*/  IMAD.SHL.U32 R5, R4, 0x10, RZ ;  /* 0x0000001004057824 */ /* 0x000fe400078e00ff */
[----:B------:R-:W-:Y:S01]  /*0110*/  IMAD.SHL.U32 R6, R0, 0x2, RZ ;  /* 0x0000000200067824 */ /* 0x000fe200078e00ff */
[----:B------:R-:W-:Y:S01]  /*0120*/  LOP3.LUT P0, R8, R7, 0x18, RZ, 0xc0, !PT ;  /* 0x0000001807087812 */ /* 0x000fe2000780c0ff */
[----:B------:R-:W-:Y:S01]  /*0130*/  IMAD.SHL.U32 R4, R4, 0x8, RZ ;  /* 0x0000000804047824 */ /* 0x000fe200078e00ff */
[----:B------:R-:W-:Y:S02]  /*0140*/  LOP3.LUT R5, R5, 0x7fffff80, RZ, 0xc0, !PT ;  /* 0x7fffff8005057812 */ /* 0x000fe400078ec0ff */
[----:B------:R-:W-:Y:S02]  /*0150*/  LOP3.LUT P2, R7, R0, 0x7, RZ, 0xc0, !PT ;  /* 0x0000000700077812 */ /* 0x000fe4000784c0ff */
[----:B------:R-:W-:-:S02]  /*0160*/  PLOP3.LUT P0, PT, P0, P1, PT, 0x2f, 0xf2 ;  /* 0x0000000000f2781c */ /* 0x000fc40000702577 */
[----:B------:R-:W-:Y:S02]  /*0170*/  LOP3.LUT R5, R5, 0xe, R6, 0xf8, !PT ;  /* 0x0000000e05057812 */ /* 0x000fe400078ef806 */
[----:B------:R-:W-:Y:S02]  /*0180*/  PLOP3.LUT P1, PT, P0, P2, PT, 0xf2, 0x2f ;  /* 0x00000000002f781c */ /* 0x000fe40000725e72 */
[----:B------:R-:W-:Y:S02]  /*0190*/  LOP3.LUT R29, R5, 0x20, R4, 0xf8, !PT ;  /* 0x00000020051d7812 */ /* 0x000fe400078ef804 */
[----:B------:R-:W-:Y:S02]  /*01a0*/  ISETP.NE.AND P2, PT, R7, RZ, PT ;  /* 0x000000ff0700720c */ /* 0x000fe40003f45270 */
[C---:B------:R-:W-:Y:S01]  /*01b0*/  ISETP.NE.AND P3, PT, R8.reuse, RZ, PT ;  /* 0x000000ff0800720c */ /* 0x040fe20003f65270 */
[----:B-1----:R-:W-:Y:S01]  /*01c0*/  IMAD.WIDE.U32 R6, R29, 0x4, R2 ;  /* 0x000000041d067825 */ /* 0x002fe200078e0002 */
[----:B------:R-:W-:-:S02]  /*01d0*/  ISETP.EQ.OR P4, PT, R8, RZ, !P2 ;  /* 0x000000ff0800720c */ /* 0x000fc40005782670 */
[----:B------:R-:W-:Y:S02]  /*01e0*/  MOV R35, 0xff7ffffd ;  /* 0xff7ffffd00237802 */ /* 0x000fe40000000f00 */
[----:B--2---:R-:W2:Y:S04]  /*01f0*/  @!P0 LDG.E.CONSTANT R33, desc[UR4][R6.64+-0x140] ;  /* 0xfffec00406218981 */ /* 0x004ea8000c1e9900 */
[----:B------:R-:W2:Y:S01]  /*0200*/  @!P1 LDG.E.CONSTANT R32, desc[UR4][R6.64+-0x144] ;  /* 0xfffebc0406209981 */ /* 0x000ea2000c1e9900 */
[----:B------:R-:W-:-:S03]  /*0210*/  IMAD.MOV.U32 R36, RZ, RZ, -0x800003 ;  /* 0xff7ffffdff247424 */ /* 0x000fc600078e00ff */
[----:B------:R-:W3:Y:S01]  /*0220*/  @!P0 LDG.E.CONSTANT R34, desc[UR4][R6.64+-0x13c] ;  /* 0xfffec40406228981 */ /* 0x000ee2000c1e9900 */
[----:B------:R-:W-:-:S03]  /*0230*/  IMAD.MOV.U32 R28, RZ, RZ, -0x800003 ;  /* 0xff7ffffdff1c7424 */ /* 0x000fc600078e00ff */
[----:B------:R-:W4:Y:S01]  /*0240*/  @!P4 LDG.E.CONSTANT R35, desc[UR4][R6.64+-0x104] ;  /* 0xfffefc040623c981 */ /* 0x000f22000c1e9900 */
[----:B------:R-:W-:-:S03]  /*0250*/  IMAD.MOV.U32 R20, RZ, RZ, -0x800003 ;  /* 0xff7ffffdff147424 */ /* 0x000fc600078e00ff */
[----:B------:R-:W5:Y:S01]  /*0260*/  @P3 LDG.E.CONSTANT R36, desc[UR4][R6.64+-0x100] ;  /* 0xffff000406243981 */ /* 0x000f62000c1e9900 */
[----:B------:R-:W-:-:S03]  /*0270*/  IMAD.MOV.U32 R19, RZ, RZ, -0x800003 ;  /* 0xff7ffffdff137424 */ /* 0x000fc600078e00ff */
[----:B------:R-:W5:Y:S01]  /*0280*/  @P3 LDG.E.CONSTANT R28, desc[UR4][R6.64+-0xfc] ;  /* 0xffff0404061c3981 */ /* 0x000f62000c1e9900 */
[C---:B------:R-:W-:Y:S01]  /*0290*/  ISETP.EQ.OR P0, PT, R9.reuse, RZ, !P2 ;  /* 0x000000ff0900720c */ /* 0x040fe20005702670 */
[----:B------:R-:W-:Y:S02]  /*02a0*/  IMAD.MOV.U32 R18, RZ, RZ, -0x800003 ;  /* 0xff7ffffdff127424 */ /* 0x000fe400078e00ff */
[----:B------:R-:W5:Y:S01]  /*02b0*/  @!P4 LDG.E.CONSTANT R20, desc[UR4][R6.64+-0xc4] ;  /* 0xffff3c040614c981 */ /* 0x000f62000c1e9900 */
[----:B------:R-:W-:Y:S01]  /*02c0*/  ISETP.NE.AND P1, PT, R9, RZ, PT ;  /* 0x000000ff0900720c */ /* 0x000fe20003f25270 */
[----:B------:R-:W-:Y:S02]  /*02d0*/  IMAD.MOV.U32 R17, RZ, RZ, -0x800003 ;  /* 0xff7ffffdff117424 */ /* 0x000fe400078e00ff */
[----:B------:R-:W5:Y:S01]  /*02e0*/  @P3 LDG.E.CONSTANT R19, desc[UR4][R6.64+-0xc0] ;  /* 0xffff400406133981 */ /* 0x000f62000c1e9900 */
[----:B------:R-:W-:-:S03]  /*02f0*/  MOV R16, 0xff7ffffd ;  /* 0xff7ffffd00107802 */ /* 0x000fc60000000f00 */
[----:B------:R-:W5:Y:S01]  /*0300*/  @P3 LDG.E.CONSTANT R18, desc[UR4][R6.64+-0xbc] ;  /* 0xffff440406123981 */ /* 0x000f62000c1e9900 */
[----:B------:R-:W-:-:S03]  /*0310*/  IMAD.MOV.U32 R15, RZ, RZ, -0x800003 ;  /* 0xff7ffffdff0f7424 */ /* 0x000fc600078e00ff */
[----:B------:R-:W5:Y:S01]  /*0320*/  @!P0 LDG.E.CONSTANT R17, desc[UR4][R6.64+-0x44] ;  /* 0xffffbc0406118981 */ /* 0x000f62000c1e9900 */
[----:B------:R-:W-:-:S03]  /*0330*/  IMAD.MOV.U32 R14, RZ, RZ, -0x800003 ;  /* 0xff7ffffdff0e7424 */ /* 0x000fc600078e00ff */
[----:B------:R-:W5:Y:S01]  /*0340*/  @P1 LDG.E.CONSTANT R16, desc[UR4][R6.64+-0x40] ;  /* 0xffffc00406101981 */ /* 0x000f62000c1e9900 */
[----:B------:R-:W-:-:S03]  /*0350*/  @P2 VIADD R9, R29, 0xf ;  /* 0x0000000f1d092836 */ /* 0x000fc60000000000 */
[----:B------:R-:W5:Y:S01]  /*0360*/  @P1 LDG.E.CONSTANT R15, desc[UR4][R6.64+-0x3c] ;  /* 0xffffc404060f1981 */ /* 0x000f62000c1e9900 */
[----:B------:R-:W-:-:S03]  /*0370*/  VIADD R11, R29, 0x10 ;  /* 0x000000101d0b7836 */ /* 0x000fc60000000000 */
[----:B------:R-:W5:Y:S01]  /*0380*/  @P2 LDG.E.CONSTANT R14, desc[UR4][R6.64+-0x4] ;  /* 0xfffffc04060e2981 */ /* 0x000f62000c1e9900 */
[----:B------:R-:W-:-:S03]  /*0390*/  IMAD.MOV.U32 R12, RZ, RZ, -0x800003 ;  /* 0xff7ffffdff0c7424 */ /* 0x000fc600078e00ff */
[----:B------:R-:W5:Y:S01]  /*03a0*/  LDG.E.CONSTANT R13, desc[UR4][R6.64] ;  /* 0x00000004060d7981 */ /* 0x000f62000c1e9900 */
[--C-:B------:R-:W-:Y:S01]  /*03b0*/  @P2 IMAD.WIDE.U32 R8, R9, 0x4, R2.reuse ;  /* 0x0000000409082825 */ /* 0x100fe200078e0002 */
[----:B------:R-:W-:Y:S02]  /*03c0*/  @!P0 IADD3 R31, PT, PT, R29, 0x2f, RZ ;  /* 0x0000002f1d1f8810 */ /* 0x000fe40007ffe0ff */
[----:B------:R0:W5:Y:S01]  /*03d0*/  LDG.E.CONSTANT R22, desc[UR4][R6.64+0x4] ;  /* 0x0000040406167981 */ /* 0x000162000c1e9900 */
[----:B------:R-:W-:-:S03]  /*03e0*/  IMAD.WIDE.U32 R10, R11, 0x4, R2 ;  /* 0x000000040b0a7825 */ /* 0x000fc600078e0002 */
[----:B------:R1:W5:Y:S01]  /*03f0*/  @P2 LDG.E.CONSTANT R12, desc[UR4][R8.64] ;  /* 0x00000004080c2981 */ /* 0x000362000c1e9900 */
[----:B------:R-:W-:-:S03]  /*0400*/  IMAD.MOV.U32 R21, RZ, RZ, -0x800003 ;  /* 0xff7ffffdff157424 */ /* 0x000fc600078e00ff */
[----:B------:R-:W5:Y:S01]  /*0410*/  LDG.E.CONSTANT R25, desc[UR4][R10.64] ;  /* 0x000000040a197981 */ /* 0x000f62000c1e9900 */
[----:B------:R-:W-:Y:S02]  /*0420*/  VIADD R5, R29, 0x30 ;  /* 0x000000301d057836 */ /* 0x000fe40000000000 */
[--C-:B------:R-:W-:Y:S01]  /*0430*/  @!P0 IMAD.WIDE.U32 R30, R31, 0x4, R2.reuse ;  /* 0x000000041f1e8825 */ /* 0x100fe200078e0002 */
[----:B------:R1:W5:Y:S03]  /*0440*/  LDG.E.CONSTANT R24, desc[UR4][R10.64+0x4] ;  /* 0x000004040a187981 */ /* 0x000366000c1e9900 */
[----:B------:R-:W-:Y:S01]  /*0450*/  IMAD.MOV.U32 R23, RZ, RZ, -0x800003 ;  /* 0xff7ffffdff177424 */ /* 0x000fe200078e00ff */
[----:B------:R1:W5:Y:S01]  /*0460*/  @!P0 LDG.E.CONSTANT R21, desc[UR4][R30.64] ;  /* 0x000000041e158981 */ /* 0x000362000c1e9900 */
[----:B------:R-:W-:Y:S01]  /*0470*/  IMAD.WIDE.U32 R4, R5, 0x4, R2 ;  /* 0x0000000405047825 */ /* 0x000fe200078e0002 */
[----:B------:R-:W-:-:S03]  /*0480*/  MOV R27, 0xff7ffffd ;  /* 0xff7ffffd001b7802 */ /* 0x000fc60000000f00 */
[C---:B0-----:R-:W-:Y:S01]  /*0490*/  @P2 VIADD R7, R29.reuse, 0x3f ;  /* 0x0000003f1d072836 */ /* 0x041fe20000000000 */
[----:B------:R-:W5:Y:S01]  /*04a0*/  @P1 LDG.E.CONSTANT R23, desc[UR4][R4.64] ;  /* 0x0000000404171981 */ /* 0x000f62000c1e9900 */
[----:B------:R-:W-:Y:S02]  /*04b0*/  VIADD R37, R29, 0x40 ;  /* 0x000000401d257836 */ /* 0x000fe40000000000 */
[----:B------:R-:W-:Y:S01]  /*04c0*/  IMAD.MOV.U32 R26, RZ, RZ, -0x800003 ;  /* 0xff7ffffdff1a7424 */ /* 0x000fe200078e00ff */
[----:B------:R-:W5:Y:S01]  /*04d0*/  @P1 LDG.E.CONSTANT R27, desc[UR4][R4.64+0x4] ;  /* 0x00000404041b1981 */ /* 0x000f62000c1e9900 */
[----:B-1----:R-:W-:-:S04]  /*04e0*/  @P2 IMAD.WIDE.U32 R8, R7, 0x4, R2 ;  /* 0x0000000407082825 */ /* 0x002fc800078e0002 */
[----:B------:R-:W-:Y:S01]  /*04f0*/  IMAD.WIDE.U32 R6, R37, 0x4, R2 ;  /* 0x0000000425067825 */ /* 0x000fe200078e0002 */
[----:B------:R-:W5:Y:S03]  /*0500*/  @P2 LDG.E.CONSTANT R26, desc[UR4][R8.64] ;  /* 0x00000004081a2981 */ /* 0x000f66000c1e9900 */
[C---:B------:R-:W-:Y:S01]  /*0510*/  @P2 VIADD R11, R29.reuse, 0x4f ;  /* 0x0000004f1d0b2836 */ /* 0x040fe20000000000 */
[----:B------:R-:W5:Y:S01]  /*0520*/  LDG.E.CONSTANT R31, desc[UR4][R6.64+0x4] ;  /* 0x00000404061f7981 */ /* 0x000f62000c1e9900 */
[----:B------:R-:W-:-:S03]  /*0530*/  VIADD R37, R29, 0x50 ;  /* 0x000000501d257836 */ /* 0x000fc60000000000 */
[----:B------:R-:W5:Y:S01]  /*0540*/  LDG.E.CONSTANT R29, desc[UR4][R6.64] ;  /* 0x00000004061d7981 */ /* 0x000f62000c1e9900 */
[----:B------:R-:W-:Y:S02]  /*0550*/  IMAD.MOV.U32 R30, RZ, RZ, -0x800003 ;  /* 0xff7ffffdff1e7424 */ /* 0x000fe400078e00ff */
[----:B------:R-:W-:-:S04]  /*0560*/  @P2 IMAD.WIDE.U32 R10, R11, 0x4, R2 ;  /* 0x000000040b0a2825 */ /* 0x000fc800078e0002 */
[----:B------:R-:W-:Y:S01]  /*0570*/  IMAD.WIDE.U32 R2, R37, 0x4, R2 ;  /* 0x0000000425027825 */ /* 0x000fe200078e0002 */
[----:B------:R-:W5:Y:S04]  /*0580*/  @P2 LDG.E.CONSTANT R30, desc[UR4][R10.64] ;  /* 0x000000040a1e2981 */ /* 0x000f68000c1e9900 */
[----:B------:R-:W5:Y:S04]  /*0590*/  LDG.E.CONSTANT R37, desc[UR4][R2.64] ;  /* 0x0000000402257981 */ /* 0x000f68000c1e9900 */
[----:B------:R0:W5:Y:S02]  /*05a0*/  LDG.E.CONSTANT R5, desc[UR4][R2.64+0x4] ;  /* 0x0000040402057981 */ /* 0x000164000c1e9900 */
[----:B0-----:R-:W0:Y:S02]  /*05b0*/  LDC.64 R2, c[0x0][0x388] ;  /* 0x0000e200ff027b82 */ /* 0x001e240000000a00 */
[----:B0-----:R-:W-:Y:S01]  /*05c0*/  IMAD.WIDE.U32 R2, R0, 0x4, R2 ;  /* 0x0000000400027825 */ /* 0x001fe200078e0002 */
[----:B--2---:R-:W-:-:S04]  /*05d0*/  FMNMX3 R33, R32, -3.40282306073709652508e+38, R33, !PT ;  /* 0xff7ffffd20217876 */ /* 0x004fc80007800021 */
[----:B---3--:R-:W-:-:S04]  /*05e0*/  FMNMX R34, R33, R34, !PT ;  /* 0x0000002221227209 */ /* 0x008fc80007800000 */
[----:B----4-:R-:W-:-:S04]  /*05f0*/  FMNMX R35, R34, R35, !PT ;  /* 0x0000002322237209 */ /* 0x010fc80007800000 */
[----:B-----5:R-:W-:-:S04]  /*0600*/  FMNMX R35, R35, R36, !PT ;  /* 0x0000002423237209 */ /* 0x020fc80007800000 */
[----:B------:R-:W-:-:S04]  /*0610*/  FMNMX R35, R35, R28, !PT ;  /* 0x0000001c23237209 */ /* 0x000fc80007800000 */
[----:B------:R-:W-:-:S04]  /*0620*/  FMNMX R20, R35, R20, !PT ;  /* 0x0000001423147209 */ /* 0x000fc80007800000 */
[----:B------:R-:W-:-:S04]  /*0630*/  FMNMX R19, R20, R19, !PT ;  /* 0x0000001314137209 */ /* 0x000fc80007800000 */
[----:B------:R-:W-:-:S04]  /*0640*/  FMNMX R18, R19, R18, !PT ;  /* 0x0000001213127209 */ /* 0x000fc80007800000 */
[----:B------:R-:W-:-:S04]  /*0650*/  FMNMX R17, R18, R17, !PT ;  /* 0x0000001112117209 */ /* 0x000fc80007800000 */
[----:B------:R-:W-:-:S04]  /*0660*/  FMNMX R16, R17, R16, !PT ;  /* 0x0000001011107209 */ /* 0x000fc80007800000 */
[----:B------:R-:W-:-:S04]  /*0670*/  FMNMX R15, R16, R15, !PT ;  /* 0x0000000f100f7209 */ /* 0x000fc80007800000 */
[----:B------:R-:W-:-:S04]  /*0680*/  FMNMX3 R13, R15, R14, R13, !PT ;  /* 0x0000000e0f0d7276 */ /* 0x000fc8000780000d */
[----:B------:R-:W-:-:S04]  /*0690*/  FMNMX R13, R13, R22, !PT ;  /* 0x000000160d0d7209 */ /* 0x000fc80007800000 */
[----:B------:R-:W-:-:S04]  /*06a0*/  FMNMX3 R25, R13, R12, R25, !PT ;  /* 0x0000000c0d197276 */ /* 0x000fc80007800019 */
[----:B------:R-:W-:-:S04]  /*06b0*/  FMNMX R24, R25, R24, !PT ;  /* 0x0000001819187209 */ /* 0x000fc80007800000 */
[----:B------:R-:W-:-:S04]  /*06c0*/  FMNMX R24, R24, R21, !PT ;  /* 0x0000001518187209 */ /* 0x000fc80007800000 */
[----:B------:R-:W-:-:S04]  /*06d0*/  FMNMX R24, R24, R23, !PT ;  /* 0x0000001718187209 */ /* 0x000fc80007800000 */
[----:B------:R-:W-:-:S04]  /*06e0*/  FMNMX R24, R24, R27, !PT ;  /* 0x0000001b18187209 */ /* 0x000fc80007800000 */
[----:B------:R-:W-:-:S04]  /*06f0*/  FMNMX3 R26, R24, R26, R29, !PT ;  /* 0x0000001a181a7276 */ /* 0x000fc8000780001d */
[----:B------:R-:W-:-:S04]  /*0700*/  FMNMX R26, R26, R31, !PT ;  /* 0x0000001f1a1a7209 */ /* 0x000fc80007800000 */
[----:B------:R-:W-:-:S04]  /*0710*/  FMNMX3 R30, R26, R30, R37, !PT ;  /* 0x0000001e1a1e7276 */ /* 0x000fc80007800025 */
[----:B------:R-:W-:-:S05]  /*0720*/  FMNMX R5, R30, R5, !PT ;  /* 0x000000051e057209 */ /* 0x000fca0007800000 */
[----:B------:R-:W-:Y:S01]  /*0730*/  STG.E desc[UR4][R2.64], R5 ;  /* 0x0000000502007986 */ /* 0x000fe2000c101904 */
[----:B------:R-:W-:Y:S05]  /*0740*/  EXIT ;  /* 0x000000000000794d */ /* 0x000fea0003800000 */
.L_x_0:
[----:B------:R-:W-:-:S00]  /*0750*/  BRA `(.L_x_0) ;  /* 0xfffffffc00fc7947 */ /* 0x000fc0000383ffff */
[----:B------:R-:W-:-:S00]  /*0760*/  NOP ;  /* 0x0000000000007918 */ /* 0x000fc00000000000 */
        /* <DEDUP_REMOVED lines=9> */
.L_x_1:


//--------------------- .nv.shared.reserved.0     --------------------------
	.section	.nv.shared.reserved.0,"aw",@nobits
	.weak		__nv_reservedSMEM_offset_0_alias
	.size		__nv_reservedSMEM_offset_0_alias, 0, 64
	.other		__nv_reservedSMEM_offset_0_alias,@"STO_CUDA_RESERVED_SHARED STV_DEFAULT"
__nv_reservedSMEM_offset_0_alias:
	.zero		0
	.zero		64


//--------------------- .nv.constant0.default_function_kernel --------------------------
	.section	.nv.constant0.default_function_kernel,"a",@progbits
	.sectionflags	@""
	.align	4
.nv.constant0.default_function_kernel:
	.zero		912


//--------------------- SYMBOLS --------------------------

	.type		.nv.reservedSmem.offset0,@object
	.size		.nv.reservedSmem.offset0,0x4
